	.headerflags	@"EF_CUDA_TEXMODE_UNIFIED EF_CUDA_64BIT_ADDRESS EF_CUDA_ACCELERATORS EF_CUDA_SM90 EF_CUDA_VIRTUAL_SM(EF_CUDA_SM90)"
	.elftype	@"ET_EXEC"


//--------------------- .nv.info                  --------------------------
	.section	.nv.info,"",@"SHT_CUDA_INFO"
	.align	4


	//----- nvinfo : EIATTR_REGCOUNT
	.align		4
        /*0000*/ 	.byte	0x04, 0x2f
        /*0002*/ 	.short	(.L_1 - .L_0)
	.align		4
.L_0:
        /*0004*/ 	.word	index@(triton_poi_fused_add_leaky_relu_reflection_pad1d_33)
        /*0008*/ 	.word	0x0000001d


	//----- nvinfo : EIATTR_MIN_STACK_SIZE
	.align		4
.L_1:
        /*000c*/ 	.byte	0x04, 0x12
        /*000e*/ 	.short	(.L_3 - .L_2)
	.align		4
.L_2:
        /*0010*/ 	.word	index@(triton_poi_fused_add_leaky_relu_reflection_pad1d_33)
        /*0014*/ 	.word	0x00000000


	//----- nvinfo : EIATTR_FRAME_SIZE
	.align		4
.L_3:
        /*0018*/ 	.byte	0x04, 0x11
        /*001a*/ 	.short	(.L_5 - .L_4)
	.align		4
.L_4:
        /*001c*/ 	.word	index@(triton_poi_fused_add_leaky_relu_reflection_pad1d_33)
        /*0020*/ 	.word	0x00000000


	//----- nvinfo : EIATTR_MIN_STACK_SIZE
	.align		4
.L_5:
        /*0024*/ 	.byte	0x04, 0x12
        /*0026*/ 	.short	(.L_7 - .L_6)
	.align		4
.L_6:
        /*0028*/ 	.word	index@(triton_poi_fused_add_leaky_relu_reflection_pad1d_33)
        /*002c*/ 	.word	0x00000000
.L_7:


//--------------------- .nv.info.triton_poi_fused_add_leaky_relu_reflection_pad1d_33 --------------------------
	.section	.nv.info.triton_poi_fused_add_leaky_relu_reflection_pad1d_33,"",@"SHT_CUDA_INFO"
	.sectionflags	@""
	.align	4


	//----- nvinfo : EIATTR_CUDA_API_VERSION
	.align		4
        /*0000*/ 	.byte	0x04, 0x37
        /*0002*/ 	.short	(.L_9 - .L_8)
.L_8:
        /*0004*/ 	.word	0x0000007c


	//----- nvinfo : EIATTR_KPARAM_INFO
	.align		4
.L_9:
        /*0008*/ 	.byte	0x04, 0x17
        /*000a*/ 	.short	(.L_11 - .L_10)
.L_10:
        /*000c*/ 	.word	0x00000000
        /*0010*/ 	.short	0x0006
        /*0012*/ 	.short	0x0030
        /*0014*/ 	.byte	0x00, 0xf0, 0x11, 0x00


	//----- nvinfo : EIATTR_KPARAM_INFO
	.align		4
.L_11:
        /*0018*/ 	.byte	0x04, 0x17
        /*001a*/ 	.short	(.L_13 - .L_12)
.L_12:
        /*001c*/ 	.word	0x00000000
        /*0020*/ 	.short	0x0005
        /*0022*/ 	.short	0x0028
        /*0024*/ 	.byte	0x00, 0xf4, 0x21, 0x00


	//----- nvinfo : EIATTR_KPARAM_INFO
	.align		4
.L_13:
        /*0028*/ 	.byte	0x04, 0x17
        /*002a*/ 	.short	(.L_15 - .L_14)
.L_14:
        /*002c*/ 	.word	0x00000000
        /*0030*/ 	.short	0x0004
        /*0032*/ 	.short	0x0020
        /*0034*/ 	.byte	0x00, 0xf4, 0x21, 0x00


	//----- nvinfo : EIATTR_KPARAM_INFO
	.align		4
.L_15:
        /*0038*/ 	.byte	0x04, 0x17
        /*003a*/ 	.short	(.L_17 - .L_16)
.L_16:
        /*003c*/ 	.word	0x00000000
        /*0040*/ 	.short	0x0003
        /*0042*/ 	.short	0x0018
        /*0044*/ 	.byte	0x00, 0xf4, 0x21, 0x00


	//----- nvinfo : EIATTR_KPARAM_INFO
	.align		4
.L_17:
        /*0048*/ 	.byte	0x04, 0x17
        /*004a*/ 	.short	(.L_19 - .L_18)
.L_18:
        /*004c*/ 	.word	0x00000000
        /*0050*/ 	.short	0x0002
        /*0052*/ 	.short	0x0010
        /*0054*/ 	.byte	0x00, 0xf4, 0x21, 0x00


	//----- nvinfo : EIATTR_KPARAM_INFO
	.align		4
.L_19:
        /*0058*/ 	.byte	0x04, 0x17
        /*005a*/ 	.short	(.L_21 - .L_20)
.L_20:
        /*005c*/ 	.word	0x00000000
        /*0060*/ 	.short	0x0001
        /*0062*/ 	.short	0x0008
        /*0064*/ 	.byte	0x00, 0xf4, 0x21, 0x00


	//----- nvinfo : EIATTR_KPARAM_INFO
	.align		4
.L_21:
        /*0068*/ 	.byte	0x04, 0x17
        /*006a*/ 	.short	(.L_23 - .L_22)
.L_22:
        /*006c*/ 	.word	0x00000000
        /*0070*/ 	.short	0x0000
        /*0072*/ 	.short	0x0000
        /*0074*/ 	.byte	0x00, 0xf4, 0x21, 0x00


	//----- nvinfo : EIATTR_SPARSE_MMA_MASK
	.align		4
.L_23:
        /*0078*/ 	.byte	0x03, 0x50
        /*007a*/ 	.short	0x0000


	//----- nvinfo : EIATTR_MAXREG_COUNT
	.align		4
        /*007c*/ 	.byte	0x03, 0x1b
        /*007e*/ 	.short	0x00ff


	//----- nvinfo : EIATTR_EXIT_INSTR_OFFSETS
	.align		4
        /*0080*/ 	.byte	0x04, 0x1c
        /*0082*/ 	.short	(.L_25 - .L_24)


	//   ....[0]....
.L_24:
        /*0084*/ 	.word	0x00000490


	//   ....[1]....
        /*0088*/ 	.word	0x000004b0


	//----- nvinfo : EIATTR_REQNTID
	.align		4
.L_25:
        /*008c*/ 	.byte	0x04, 0x10
        /*008e*/ 	.short	(.L_27 - .L_26)
.L_26:
        /*0090*/ 	.word	0x00000080
        /*0094*/ 	.word	0x00000001
        /*0098*/ 	.word	0x00000001


	//----- nvinfo : EIATTR_CBANK_PARAM_SIZE
	.align		4
.L_27:
        /*009c*/ 	.byte	0x03, 0x19
        /*009e*/ 	.short	0x0034


	//----- nvinfo : EIATTR_PARAM_CBANK
	.align		4
        /*00a0*/ 	.byte	0x04, 0x0a
        /*00a2*/ 	.short	(.L_29 - .L_28)
	.align		4
.L_28:
        /*00a4*/ 	.word	index@(.nv.constant0.triton_poi_fused_add_leaky_relu_reflection_pad1d_33)
        /*00a8*/ 	.short	0x0210
        /*00aa*/ 	.short	0x0034


	//----- nvinfo : EIATTR_SW_WAR
	.align		4
.L_29:
        /*00ac*/ 	.byte	0x04, 0x36
        /*00ae*/ 	.short	(.L_31 - .L_30)
.L_30:
        /*00b0*/ 	.word	0x00000008
.L_31:


//--------------------- .nv.callgraph             --------------------------
	.section	.nv.callgraph,"",@"SHT_CUDA_CALLGRAPH"
	.align	4
	.sectionentsize	8
	.align		4
        /*0000*/ 	.word	0x00000000
	.align		4
        /*0004*/ 	.word	0xffffffff
	.align		4
        /*0008*/ 	.word	0x00000000
	.align		4
        /*000c*/ 	.word	0xfffffffe
	.align		4
        /*0010*/ 	.word	0x00000000
	.align		4
        /*0014*/ 	.word	0xfffffffd
	.align		4
        /*0018*/ 	.word	0x00000000
	.align		4
        /*001c*/ 	.word	0xfffffffc


//--------------------- .text.triton_poi_fused_add_leaky_relu_reflection_pad1d_33 --------------------------
	.section	.text.triton_poi_fused_add_leaky_relu_reflection_pad1d_33,"ax",@progbits
	.align	128
        .global         triton_poi_fused_add_leaky_relu_reflection_pad1d_33
        .type           triton_poi_fused_add_leaky_relu_reflection_pad1d_33,@function
        .size           triton_poi_fused_add_leaky_relu_reflection_pad1d_33,(.L_x_1 - triton_poi_fused_add_leaky_relu_reflection_pad1d_33)
        .other          triton_poi_fused_add_leaky_relu_reflection_pad1d_33,@"STO_CUDA_ENTRY STV_DEFAULT"
triton_poi_fused_add_leaky_relu_reflection_pad1d_33:
.text.triton_poi_fused_add_leaky_relu_reflection_pad1d_33:
[----:B------:R-:W0:Y:S02]  /*0000*/  LDC R1, c[0x0][0x28] ;  /* 0x00000a00ff017b82 */ /* 0x000e240000000800 */
[----:B------:R-:W1:Y:S01]  /*0010*/  S2R R0, SR_TID.X ;  /* 0x0000000000007919 */ /* 0x000e620000002100 */
[----:B------:R-:W2:Y:S01]  /*0020*/  LDC.64 R10, c[0x0][0x220] ;  /* 0x00008800ff0a7b82 */ /* 0x000ea20000000a00 */
[----:B------:R-:W-:Y:S01]  /*0030*/  ULDC.64 UR4, c[0x0][0x210] ;  /* 0x0000840000047ab9 */ /* 0x000fe20000000a00 */
[----:B------:R-:W-:Y:S01]  /*0040*/  PRMT R8, RZ, 0x7610, R8 ;  /* 0x00007610ff087816 */ /* 0x000fe20000000008 */
[----:B------:R-:W3:Y:S01]  /*0050*/  S2R R3, SR_CTAID.X ;  /* 0x0000000000037919 */ /* 0x000ee20000002500 */
[----:B------:R-:W-:-:S04]  /*0060*/  PRMT R14, RZ, 0x7610, R14 ;  /* 0x00007610ff0e7816 */ /* 0x000fc8000000000e */
[----:B------:R-:W4:Y:S01]  /*0070*/  LDC.64 R12, c[0x0][0x230] ;  /* 0x00008c00ff0c7b82 */ /* 0x000f220000000a00 */
[----:B-1----:R-:W-:-:S05]  /*0080*/  IMAD.SHL.U32 R0, R0, 0x2, RZ ;  /* 0x0000000200007824 */ /* 0x002fca00078e00ff */
[----:B------:R-:W-:-:S04]  /*0090*/  LOP3.LUT R0, R0, 0xfe, RZ, 0xc0, !PT ;  /* 0x000000fe00007812 */ /* 0x000fc800078ec0ff */
[----:B---3--:R-:W-:-:S04]  /*00a0*/  LEA R0, R3, R0, 0x8 ;  /* 0x0000000003007211 */ /* 0x008fc800078e40ff */
[C---:B------:R-:W-:Y:S01]  /*00b0*/  ISETP.GE.AND P0, PT, R0.reuse, 0x1018, PT ;  /* 0x000010180000780c */ /* 0x040fe20003f06270 */
[----:B------:R-:W-:-:S04]  /*00c0*/  IMAD.HI R9, R0, 0x7f411e53, RZ ;  /* 0x7f411e5300097827 */ /* 0x000fc800078e02ff */
[----:B------:R-:W-:Y:S01]  /*00d0*/  VIADD R2, R0, 0x1 ;  /* 0x0000000100027836 */ /* 0x000fe20000000000 */
[----:B------:R-:W-:-:S03]  /*00e0*/  SHF.R.U32.HI R4, RZ, 0x1f, R9 ;  /* 0x0000001fff047819 */ /* 0x000fc60000011609 */
[----:B------:R-:W-:Y:S01]  /*00f0*/  IMAD.HI R3, R2, 0x7f411e53, RZ ;  /* 0x7f411e5302037827 */ /* 0x000fe200078e02ff */
[----:B------:R-:W-:-:S04]  /*0100*/  LEA.HI.SX32 R9, R9, R4, 0x17 ;  /* 0x0000000409097211 */ /* 0x000fc800078fbaff */
[----:B------:R-:W-:Y:S01]  /*0110*/  SHF.R.U32.HI R4, RZ, 0x1f, R3 ;  /* 0x0000001fff047819 */ /* 0x000fe20000011603 */
[----:B--2---:R-:W-:-:S03]  /*0120*/  IMAD.WIDE R22, R9, 0x4, R10 ;  /* 0x0000000409167825 */ /* 0x004fc600078e020a */
[----:B------:R-:W-:Y:S01]  /*0130*/  LEA.HI.SX32 R5, R3, R4, 0x17 ;  /* 0x0000000403057211 */ /* 0x000fe200078fbaff */
[----:B------:R-:W-:-:S04]  /*0140*/  IMAD R3, R9, -0x406, R0 ;  /* 0xfffffbfa09037824 */ /* 0x000fc800078e0200 */
[----:B------:R-:W-:Y:S01]  /*0150*/  IMAD R5, R5, -0x406, R2 ;  /* 0xfffffbfa05057824 */ /* 0x000fe200078e0202 */
[----:B------:R-:W-:-:S03]  /*0160*/  IADD3 R3, R3, -0x3, RZ ;  /* 0xfffffffd03037810 */ /* 0x000fc60007ffe0ff */
[----:B------:R-:W-:Y:S01]  /*0170*/  VIADD R5, R5, 0xfffffffd ;  /* 0xfffffffd05057836 */ /* 0x000fe20000000000 */
[----:B------:R-:W-:-:S04]  /*0180*/  IABS R2, R3 ;  /* 0x0000000300027213 */ /* 0x000fc80000000000 */
[----:B------:R-:W-:Y:S02]  /*0190*/  IABS R3, R5 ;  /* 0x0000000500037213 */ /* 0x000fe40000000000 */
[----:B------:R-:W-:-:S04]  /*01a0*/  IADD3 R2, R2, -0x3ff, RZ ;  /* 0xfffffc0102027810 */ /* 0x000fc80007ffe0ff */
[----:B------:R-:W-:Y:S01]  /*01b0*/  IABS R4, R2 ;  /* 0x0000000200047213 */ /* 0x000fe20000000000 */
[----:B------:R-:W-:Y:S01]  /*01c0*/  VIADD R2, R3, 0xfffffc01 ;  /* 0xfffffc0103027836 */ /* 0x000fe20000000000 */
[----:B------:R-:W-:-:S04]  /*01d0*/  LEA R3, R9, 0x3ff, 0xa ;  /* 0x000003ff09037811 */ /* 0x000fc800078e50ff */
[----:B------:R-:W-:Y:S02]  /*01e0*/  IADD3 R21, R3, -R4, RZ ;  /* 0x8000000403157210 */ /* 0x000fe40007ffe0ff */
[----:B------:R-:W-:Y:S01]  /*01f0*/  IABS R6, R2 ;  /* 0x0000000200067213 */ /* 0x000fe20000000000 */
[----:B------:R-:W1:Y:S01]  /*0200*/  LDC.64 R4, c[0x0][0x218] ;  /* 0x00008600ff047b82 */ /* 0x000e620000000a00 */
[----:B------:R-:W-:-:S03]  /*0210*/  IADD3 R16, P1, R21, UR4, RZ ;  /* 0x0000000415107c10 */ /* 0x000fc6000ff3e0ff */
[----:B------:R-:W-:Y:S01]  /*0220*/  IMAD R15, R9, 0x400, -R6 ;  /* 0x00000400090f7824 */ /* 0x000fe200078e0a06 */
[----:B------:R-:W-:Y:S01]  /*0230*/  LEA.HI.X.SX32 R17, R21, UR5, 0x1, P1 ;  /* 0x0000000515117c11 */ /* 0x000fe200088f0eff */
[----:B------:R-:W-:Y:S01]  /*0240*/  HFMA2.MMA R26, -RZ, RZ, 0, 0 ;  /* 0x00000000ff1a7435 */ /* 0x000fe200000001ff */
[----:B----4-:R-:W-:Y:S01]  /*0250*/  IMAD.WIDE R12, R9, 0x4, R12 ;  /* 0x00000004090c7825 */ /* 0x010fe200078e020c */
[----:B------:R-:W2:Y:S01]  /*0260*/  LDC.64 R2, c[0x0][0x228] ;  /* 0x00008a00ff027b82 */ /* 0x000ea20000000a00 */
[----:B------:R-:W-:Y:S02]  /*0270*/  IADD3 R18, P2, R15, UR4, RZ ;  /* 0x000000040f127c10 */ /* 0x000fe4000ff5e0ff */
[----:B------:R-:W-:Y:S02]  /*0280*/  CS2R R6, SRZ ;  /* 0x0000000000067805 */ /* 0x000fe4000001ff00 */
[----:B------:R-:W-:Y:S01]  /*0290*/  LEA.HI.X.SX32 R19, R15, UR5, 0x1, P2 ;  /* 0x000000050f137c11 */ /* 0x000fe200090f0eff */
[----:B------:R-:W-:Y:S01]  /*02a0*/  ULDC.64 UR4, c[0x0][0x208] ;  /* 0x0000820000047ab9 */ /* 0x000fe20000000a00 */
[----:B------:R-:W-:Y:S01]  /*02b0*/  CS2R R24, SRZ ;  /* 0x0000000000187805 */ /* 0x000fe2000001ff00 */
[----:B------:R-:W-:Y:S01]  /*02c0*/  IMAD.MOV.U32 R9, RZ, RZ, RZ ;  /* 0x000000ffff097224 */ /* 0x000fe200078e00ff */
[----:B------:R3:W4:Y:S04]  /*02d0*/  @!P0 LDG.E.EL.U8 R14, desc[UR4][R16.64] ;  /* 0x00000004100e8981 */ /* 0x000728000c2e1100 */
[----:B------:R5:W4:Y:S01]  /*02e0*/  @!P0 LDG.E.EL.U8 R8, desc[UR4][R18.64+0x3ff] ;  /* 0x0003ff0412088981 */ /* 0x000b22000c2e1100 */
[----:B-1----:R-:W-:-:S03]  /*02f0*/  IMAD.WIDE R10, R21, 0x4, R4 ;  /* 0x00000004150a7825 */ /* 0x002fc600078e0204 */
[----:B------:R-:W4:Y:S01]  /*0300*/  @!P0 LDG.E.EL R7, desc[UR4][R22.64] ;  /* 0x0000000416078981 */ /* 0x000f22000c2e1900 */
[----:B---3--:R-:W1:Y:S01]  /*0310*/  LDC.64 R16, c[0x0][0x238] ;  /* 0x00008e00ff107b82 */ /* 0x008e620000000a00 */
[----:B------:R-:W-:Y:S02]  /*0320*/  IMAD.WIDE R4, R15, 0x4, R4 ;  /* 0x000000040f047825 */ /* 0x000fe400078e0204 */
[----:B------:R-:W3:Y:S02]  /*0330*/  @!P0 LDG.E.EL R6, desc[UR4][R22.64] ;  /* 0x0000000416068981 */ /* 0x000ee4000c2e1900 */
[--C-:B--2---:R-:W-:Y:S02]  /*0340*/  IMAD.WIDE R20, R21, 0x4, R2.reuse ;  /* 0x0000000415147825 */ /* 0x104fe400078e0202 */
[----:B------:R-:W2:Y:S02]  /*0350*/  @!P0 LDG.E.EL R26, desc[UR4][R12.64] ;  /* 0x000000040c1a8981 */ /* 0x000ea4000c2e1900 */
[----:B------:R-:W-:Y:S01]  /*0360*/  IMAD.WIDE R2, R15, 0x4, R2 ;  /* 0x000000040f027825 */ /* 0x000fe200078e0202 */
[----:B------:R-:W-:Y:S01]  /*0370*/  MOV R15, RZ ;  /* 0x000000ff000f7202 */ /* 0x000fe20000000f00 */
[----:B------:R-:W2:Y:S02]  /*0380*/  @!P0 LDG.E.EL R25, desc[UR4][R12.64] ;  /* 0x000000040c198981 */ /* 0x000ea4000c2e1900 */
[----:B-----5:R-:W-:-:S02]  /*0390*/  IMAD.MOV.U32 R18, RZ, RZ, RZ ;  /* 0x000000ffff127224 */ /* 0x020fc400078e00ff */
[----:B------:R-:W5:Y:S04]  /*03a0*/  @!P0 LDG.E.EL R24, desc[UR4][R10.64] ;  /* 0x000000040a188981 */ /* 0x000f68000c2e1900 */
[----:B------:R-:W3:Y:S04]  /*03b0*/  @!P0 LDG.E.EL R9, desc[UR4][R4.64+0xffc] ;  /* 0x000ffc0404098981 */ /* 0x000ee8000c2e1900 */
[----:B------:R-:W2:Y:S04]  /*03c0*/  @!P0 LDG.E.EL R15, desc[UR4][R20.64] ;  /* 0x00000004140f8981 */ /* 0x000ea8000c2e1900 */
[----:B------:R-:W2:Y:S01]  /*03d0*/  @!P0 LDG.E.EL R18, desc[UR4][R2.64+0xffc] ;  /* 0x000ffc0402128981 */ /* 0x000ea2000c2e1900 */
[----:B-1----:R-:W-:Y:S01]  /*03e0*/  IMAD.WIDE R16, R0, 0x4, R16 ;  /* 0x0000000400107825 */ /* 0x002fe200078e0210 */
[----:B----4-:R-:W-:-:S02]  /*03f0*/  LOP3.LUT P1, RZ, R14, 0xff, RZ, 0xc0, !PT ;  /* 0x000000ff0eff7812 */ /* 0x010fc4000782c0ff */
[----:B------:R-:W-:Y:S01]  /*0400*/  LOP3.LUT P2, RZ, R8, 0xff, RZ, 0xc0, !PT ;  /* 0x000000ff08ff7812 */ /* 0x000fe2000784c0ff */
[----:B-----5:R-:W-:Y:S01]  /*0410*/  FADD R7, R7, R24 ;  /* 0x0000001807077221 */ /* 0x020fe20000000000 */
[----:B---3--:R-:W-:Y:S01]  /*0420*/  FADD R6, R6, R9 ;  /* 0x0000000906067221 */ /* 0x008fe20000000000 */
[----:B--2---:R-:W-:Y:S01]  /*0430*/  FADD R26, R26, R15 ;  /* 0x0000000f1a1a7221 */ /* 0x004fe20000000000 */
[----:B------:R-:W-:-:S03]  /*0440*/  FADD R25, R25, R18 ;  /* 0x0000001219197221 */ /* 0x000fc60000000000 */
[----:B------:R-:W-:Y:S01]  /*0450*/  FADD R24, R7, R26 ;  /* 0x0000001a07187221 */ /* 0x000fe20000000000 */
[----:B------:R-:W-:-:S03]  /*0460*/  FADD R25, R6, R25 ;  /* 0x0000001906197221 */ /* 0x000fc60000000000 */
[----:B------:R-:W-:Y:S02]  /*0470*/  @!P1 FMUL R24, R24, 0.20000000298023223877 ;  /* 0x3e4ccccd18189820 */ /* 0x000fe40000400000 */
[----:B------:R-:W-:Y:S01]  /*0480*/  @!P2 FMUL R25, R25, 0.20000000298023223877 ;  /* 0x3e4ccccd1919a820 */ /* 0x000fe20000400000 */
[----:B------:R-:W-:Y:S06]  /*0490*/  @P0 EXIT ;  /* 0x000000000000094d */ /* 0x000fec0003800000 */
[----:B------:R-:W-:Y:S01]  /*04a0*/  STG.E.64 desc[UR4][R16.64], R24 ;  /* 0x0000001810007986 */ /* 0x000fe2000c101b04 */
[----:B------:R-:W-:Y:S05]  /*04b0*/  EXIT ;  /* 0x000000000000794d */ /* 0x000fea0003800000 */
.L_x_0:
[----:B------:R-:W-:-:S00]  /*04c0*/  BRA `(.L_x_0) ;  /* 0xfffffffc00fc7947 */ /* 0x000fc0000383ffff */
[----:B------:R-:W-:-:S00]  /*04d0*/  NOP ;  /* 0x0000000000007918 */ /* 0x000fc00000000000 */
        /* <DEDUP_REMOVED lines=10> */
.L_x_1:


//--------------------- .nv.constant0.triton_poi_fused_add_leaky_relu_reflection_pad1d_33 --------------------------
	.section	.nv.constant0.triton_poi_fused_add_leaky_relu_reflection_pad1d_33,"a",@progbits
	.sectionflags	@""
	.align	4
.nv.constant0.triton_poi_fused_add_leaky_relu_reflection_pad1d_33:
	.zero		580
